//
// Generated by NVIDIA NVVM Compiler
//
// Compiler Build ID: CL-36424714
// Cuda compilation tools, release 13.0, V13.0.88
// Based on NVVM 20.0.0
//

.version 9.0
.target sm_100
.address_size 64

	// .globl	_Z8addRangePiiiii
// _ZZ8sumRangePiPxiiiE4smem has been demoted

.visible .entry _Z8addRangePiiiii(
	.param .u64 .ptr .align 1 _Z8addRangePiiiii_param_0,
	.param .u32 _Z8addRangePiiiii_param_1,
	.param .u32 _Z8addRangePiiiii_param_2,
	.param .u32 _Z8addRangePiiiii_param_3,
	.param .u32 _Z8addRangePiiiii_param_4
)
{
	.reg .pred 	%p<4>;
	.reg .b32 	%r<10>;
	.reg .b64 	%rd<5>;

	ld.param.u64 	%rd1, [_Z8addRangePiiiii_param_0];
	ld.param.u32 	%r3, [_Z8addRangePiiiii_param_2];
	ld.param.u32 	%r4, [_Z8addRangePiiiii_param_3];
	ld.param.u32 	%r2, [_Z8addRangePiiiii_param_4];
	mov.u32 	%r5, %ctaid.x;
	mov.u32 	%r6, %ntid.x;
	mov.u32 	%r7, %tid.x;
	mad.lo.s32 	%r1, %r5, %r6, %r7;
	setp.gt.u32 	%p1, %r3, %r1;
	setp.gt.u32 	%p2, %r1, %r4;
	or.pred  	%p3, %p1, %p2;
	@%p3 bra 	$L__BB0_2;
	cvta.to.global.u64 	%rd2, %rd1;
	mul.wide.u32 	%rd3, %r1, 4;
	add.s64 	%rd4, %rd2, %rd3;
	ld.global.u32 	%r8, [%rd4];
	add.s32 	%r9, %r8, %r2;
	st.global.u32 	[%rd4], %r9;
$L__BB0_2:
	ret;

}
	// .globl	_Z8sumRangePiPxiii
.visible .entry _Z8sumRangePiPxiii(
	.param .u64 .ptr .align 1 _Z8sumRangePiPxiii_param_0,
	.param .u64 .ptr .align 1 _Z8sumRangePiPxiii_param_1,
	.param .u32 _Z8sumRangePiPxiii_param_2,
	.param .u32 _Z8sumRangePiPxiii_param_3,
	.param .u32 _Z8sumRangePiPxiii_param_4
)
{
	.reg .pred 	%p<11>;
	.reg .b32 	%r<17>;
	.reg .b64 	%rd<15>;
	// demoted variable
	.shared .align 8 .b8 _ZZ8sumRangePiPxiiiE4smem[4096];
	ld.param.u64 	%rd1, [_Z8sumRangePiPxiii_param_0];
	ld.param.u64 	%rd2, [_Z8sumRangePiPxiii_param_1];
	ld.param.u32 	%r8, [_Z8sumRangePiPxiii_param_2];
	ld.param.u32 	%r9, [_Z8sumRangePiPxiii_param_3];
	ld.param.u32 	%r10, [_Z8sumRangePiPxiii_param_4];
	mov.u32 	%r1, %tid.x;
	mov.u32 	%r2, %ctaid.x;
	mov.u32 	%r16, %ntid.x;
	mad.lo.s32 	%r4, %r2, %r16, %r1;
	setp.ge.u32 	%p1, %r4, %r8;
	@%p1 bra 	$L__BB1_10;
	setp.gt.u32 	%p2, %r9, %r4;
	setp.gt.u32 	%p3, %r4, %r10;
	shl.b32 	%r11, %r1, 3;
	mov.u32 	%r12, _ZZ8sumRangePiPxiiiE4smem;
	add.s32 	%r5, %r12, %r11;
	or.pred  	%p4, %p2, %p3;
	@%p4 bra 	$L__BB1_3;
	cvta.to.global.u64 	%rd4, %rd1;
	mul.wide.u32 	%rd5, %r4, 4;
	add.s64 	%rd6, %rd4, %rd5;
	ld.global.s32 	%rd7, [%rd6];
	st.shared.u64 	[%r5], %rd7;
	bra.uni 	$L__BB1_4;
$L__BB1_3:
	mov.b64 	%rd3, 0;
	st.shared.u64 	[%r5], %rd3;
$L__BB1_4:
	bar.sync 	0;
	setp.lt.u32 	%p5, %r16, 2;
	@%p5 bra 	$L__BB1_8;
$L__BB1_5:
	shr.u32 	%r7, %r16, 1;
	setp.ge.u32 	%p6, %r1, %r7;
	add.s32 	%r13, %r7, %r4;
	setp.ge.u32 	%p7, %r13, %r8;
	or.pred  	%p8, %p6, %p7;
	@%p8 bra 	$L__BB1_7;
	shl.b32 	%r14, %r7, 3;
	add.s32 	%r15, %r5, %r14;
	ld.shared.u64 	%rd8, [%r15];
	ld.shared.u64 	%rd9, [%r5];
	add.s64 	%rd10, %rd9, %rd8;
	st.shared.u64 	[%r5], %rd10;
$L__BB1_7:
	bar.sync 	0;
	setp.gt.u32 	%p9, %r16, 3;
	mov.u32 	%r16, %r7;
	@%p9 bra 	$L__BB1_5;
$L__BB1_8:
	setp.ne.s32 	%p10, %r1, 0;
	@%p10 bra 	$L__BB1_10;
	ld.shared.u64 	%rd11, [_ZZ8sumRangePiPxiiiE4smem];
	cvta.to.global.u64 	%rd12, %rd2;
	mul.wide.u32 	%rd13, %r2, 8;
	add.s64 	%rd14, %rd12, %rd13;
	st.global.u64 	[%rd14], %rd11;
$L__BB1_10:
	ret;

}


// ===== COMPILED SASS (sm_100) =====

	.target	sm_100

	.elftype	@"ET_EXEC"


//--------------------- .note.nv.tkinfo           --------------------------
	.section	.note.nv.tkinfo,"",@"SHT_NOTE"
	.sectionflags	@"SHF_NOTE_NV_TKINFO"
	.tkinfo
        /*0018*/ 	.word	0x00000002
        /*0030*/ 	.string	""
        /*0030*/ 	.string	"ptxas"
        /*0030*/ 	.string	"Cuda compilation tools, release 13.0, V13.0.88"
        /*0030*/ 	.string	"Build cuda_13.0.r13.0/compiler.36424714_0"
        /*0030*/ 	.string	"-arch sm_100 -m 64 "



//--------------------- .note.nv.cuinfo           --------------------------
	.section	.note.nv.cuinfo,"",@"SHT_NOTE"
	.sectionflags	@"SHF_NOTE_NV_CUINFO"
        /*0018*/ 	.short	0x0002
        /*001a*/ 	.short	0x0064
        /*001c*/ 	.short	0x0082
	.zero		2


//--------------------- .nv.info                  --------------------------
	.section	.nv.info,"",@"SHT_CUDA_INFO"
	.align	4


	//----- nvinfo : EIATTR_REGCOUNT
	.align		4
        /*0000*/ 	.byte	0x04, 0x2f
        /*0002*/ 	.short	(.L_1 - .L_0)
	.align		4
.L_0:
        /*0004*/ 	.word	index@(_Z8addRangePiiiii)
        /*0008*/ 	.word	0x00000008


	//----- nvinfo : EIATTR_FRAME_SIZE
	.align		4
.L_1:
        /*000c*/ 	.byte	0x04, 0x11
        /*000e*/ 	.short	(.L_3 - .L_2)
	.align		4
.L_2:
        /*0010*/ 	.word	index@(_Z8addRangePiiiii)
        /*0014*/ 	.word	0x00000000


	//----- nvinfo : EIATTR_REGCOUNT
	.align		4
.L_3:
        /*0018*/ 	.byte	0x04, 0x2f
        /*001a*/ 	.short	(.L_5 - .L_4)
	.align		4
.L_4:
        /*001c*/ 	.word	index@(_Z8sumRangePiPxiii)
        /*0020*/ 	.word	0x0000000e


	//----- nvinfo : EIATTR_FRAME_SIZE
	.align		4
.L_5:
        /*0024*/ 	.byte	0x04, 0x11
        /*0026*/ 	.short	(.L_7 - .L_6)
	.align		4
.L_6:
        /*0028*/ 	.word	index@(_Z8sumRangePiPxiii)
        /*002c*/ 	.word	0x00000000


	//----- nvinfo : EIATTR_MIN_STACK_SIZE
	.align		4
.L_7:
        /*0030*/ 	.byte	0x04, 0x12
        /*0032*/ 	.short	(.L_9 - .L_8)
	.align		4
.L_8:
        /*0034*/ 	.word	index@(_Z8sumRangePiPxiii)
        /*0038*/ 	.word	0x00000000


	//----- nvinfo : EIATTR_MIN_STACK_SIZE
	.align		4
.L_9:
        /*003c*/ 	.byte	0x04, 0x12
        /*003e*/ 	.short	(.L_11 - .L_10)
	.align		4
.L_10:
        /*0040*/ 	.word	index@(_Z8addRangePiiiii)
        /*0044*/ 	.word	0x00000000
.L_11:


//--------------------- .nv.compat                --------------------------
	.section	.nv.compat,"",@"SHT_CUDA_COMPAT_INFO"
	.align	4
        /*0000*/ 	.byte	0x02, 0x09, 0x00, 0x00, 0x02, 0x02, 0x01, 0x00, 0x02, 0x05, 0x05, 0x00, 0x03, 0x07, 0x01, 0x01
        /*0010*/ 	.byte	0x02, 0x03, 0x00, 0x00, 0x02, 0x06, 0x01, 0x00, 0x04, 0x0b, 0x08, 0x00, 0x09, 0x00, 0x00, 0x00
        /*0020*/ 	.byte	0x00, 0x00, 0x00, 0x00


//--------------------- .nv.info._Z8sumRangePiPxiii --------------------------
	.section	.nv.info._Z8sumRangePiPxiii,"",@"SHT_CUDA_INFO"
	.sectionflags	@""
	.align	4


	//----- nvinfo : EIATTR_CUDA_API_VERSION
	.align		4
        /*0000*/ 	.byte	0x04, 0x37
        /*0002*/ 	.short	(.L_13 - .L_12)
.L_12:
        /*0004*/ 	.word	0x00000082


	//----- nvinfo : EIATTR_KPARAM_INFO
	.align		4
.L_13:
        /*0008*/ 	.byte	0x04, 0x17
        /*000a*/ 	.short	(.L_15 - .L_14)
.L_14:
        /*000c*/ 	.word	0x00000000
        /*0010*/ 	.short	0x0004
        /*0012*/ 	.short	0x0018
        /*0014*/ 	.byte	0x00, 0xf0, 0x11, 0x00


	//----- nvinfo : EIATTR_KPARAM_INFO
	.align		4
.L_15:
        /*0018*/ 	.byte	0x04, 0x17
        /*001a*/ 	.short	(.L_17 - .L_16)
.L_16:
        /*001c*/ 	.word	0x00000000
        /*0020*/ 	.short	0x0003
        /*0022*/ 	.short	0x0014
        /*0024*/ 	.byte	0x00, 0xf0, 0x11, 0x00


	//----- nvinfo : EIATTR_KPARAM_INFO
	.align		4
.L_17:
        /*0028*/ 	.byte	0x04, 0x17
        /*002a*/ 	.short	(.L_19 - .L_18)
.L_18:
        /*002c*/ 	.word	0x00000000
        /*0030*/ 	.short	0x0002
        /*0032*/ 	.short	0x0010
        /*0034*/ 	.byte	0x00, 0xf0, 0x11, 0x00


	//----- nvinfo : EIATTR_KPARAM_INFO
	.align		4
.L_19:
        /*0038*/ 	.byte	0x04, 0x17
        /*003a*/ 	.short	(.L_21 - .L_20)
.L_20:
        /*003c*/ 	.word	0x00000000
        /*0040*/ 	.short	0x0001
        /*0042*/ 	.short	0x0008
        /*0044*/ 	.byte	0x00, 0xf5, 0x21, 0x00


	//----- nvinfo : EIATTR_KPARAM_INFO
	.align		4
.L_21:
        /*0048*/ 	.byte	0x04, 0x17
        /*004a*/ 	.short	(.L_23 - .L_22)
.L_22:
        /*004c*/ 	.word	0x00000000
        /*0050*/ 	.short	0x0000
        /*0052*/ 	.short	0x0000
        /*0054*/ 	.byte	0x00, 0xf5, 0x21, 0x00


	//----- nvinfo : EIATTR_SPARSE_MMA_MASK
	.align		4
.L_23:
        /*0058*/ 	.byte	0x03, 0x50
        /*005a*/ 	.short	0x0000


	//----- nvinfo : EIATTR_MAXREG_COUNT
	.align		4
        /*005c*/ 	.byte	0x03, 0x1b
        /*005e*/ 	.short	0x00ff


	//----- nvinfo : EIATTR_NUM_BARRIERS
	.align		4
        /*0060*/ 	.byte	0x02, 0x4c
        /*0062*/ 	.byte	0x01
	.zero		1


	//----- nvinfo : EIATTR_MERCURY_ISA_VERSION
	.align		4
        /*0064*/ 	.byte	0x03, 0x5f
        /*0066*/ 	.short	0x0101


	//----- nvinfo : EIATTR_VRC_CTA_INIT_COUNT
	.align		4
        /*0068*/ 	.byte	0x02, 0x4a
	.zero		1
	.zero		1


	//----- nvinfo : EIATTR_EXIT_INSTR_OFFSETS
	.align		4
        /*006c*/ 	.byte	0x04, 0x1c
        /*006e*/ 	.short	(.L_25 - .L_24)


	//   ....[0]....
.L_24:
        /*0070*/ 	.word	0x00000080


	//   ....[1]....
        /*0074*/ 	.word	0x000002c0


	//   ....[2]....
        /*0078*/ 	.word	0x00000340


	//----- nvinfo : EIATTR_CBANK_PARAM_SIZE
	.align		4
.L_25:
        /*007c*/ 	.byte	0x03, 0x19
        /*007e*/ 	.short	0x001c


	//----- nvinfo : EIATTR_PARAM_CBANK
	.align		4
        /*0080*/ 	.byte	0x04, 0x0a
        /*0082*/ 	.short	(.L_27 - .L_26)
	.align		4
.L_26:
        /*0084*/ 	.word	index@(.nv.constant0._Z8sumRangePiPxiii)
        /*0088*/ 	.short	0x0380
        /*008a*/ 	.short	0x001c


	//----- nvinfo : EIATTR_SW_WAR
	.align		4
.L_27:
        /*008c*/ 	.byte	0x04, 0x36
        /*008e*/ 	.short	(.L_29 - .L_28)
.L_28:
        /*0090*/ 	.word	0x00000008
.L_29:


//--------------------- .nv.info._Z8addRangePiiiii --------------------------
	.section	.nv.info._Z8addRangePiiiii,"",@"SHT_CUDA_INFO"
	.sectionflags	@""
	.align	4


	//----- nvinfo : EIATTR_CUDA_API_VERSION
	.align		4
        /*0000*/ 	.byte	0x04, 0x37
        /*0002*/ 	.short	(.L_31 - .L_30)
.L_30:
        /*0004*/ 	.word	0x00000082


	//----- nvinfo : EIATTR_KPARAM_INFO
	.align		4
.L_31:
        /*0008*/ 	.byte	0x04, 0x17
        /*000a*/ 	.short	(.L_33 - .L_32)
.L_32:
        /*000c*/ 	.word	0x00000000
        /*0010*/ 	.short	0x0004
        /*0012*/ 	.short	0x0014
        /*0014*/ 	.byte	0x00, 0xf0, 0x11, 0x00


	//----- nvinfo : EIATTR_KPARAM_INFO
	.align		4
.L_33:
        /*0018*/ 	.byte	0x04, 0x17
        /*001a*/ 	.short	(.L_35 - .L_34)
.L_34:
        /*001c*/ 	.word	0x00000000
        /*0020*/ 	.short	0x0003
        /*0022*/ 	.short	0x0010
        /*0024*/ 	.byte	0x00, 0xf0, 0x11, 0x00


	//----- nvinfo : EIATTR_KPARAM_INFO
	.align		4
.L_35:
        /*0028*/ 	.byte	0x04, 0x17
        /*002a*/ 	.short	(.L_37 - .L_36)
.L_36:
        /*002c*/ 	.word	0x00000000
        /*0030*/ 	.short	0x0002
        /*0032*/ 	.short	0x000c
        /*0034*/ 	.byte	0x00, 0xf0, 0x11, 0x00


	//----- nvinfo : EIATTR_KPARAM_INFO
	.align		4
.L_37:
        /*0038*/ 	.byte	0x04, 0x17
        /*003a*/ 	.short	(.L_39 - .L_38)
.L_38:
        /*003c*/ 	.word	0x00000000
        /*0040*/ 	.short	0x0001
        /*0042*/ 	.short	0x0008
        /*0044*/ 	.byte	0x00, 0xf0, 0x11, 0x00


	//----- nvinfo : EIATTR_KPARAM_INFO
	.align		4
.L_39:
        /*0048*/ 	.byte	0x04, 0x17
        /*004a*/ 	.short	(.L_41 - .L_40)
.L_40:
        /*004c*/ 	.word	0x00000000
        /*0050*/ 	.short	0x0000
        /*0052*/ 	.short	0x0000
        /*0054*/ 	.byte	0x00, 0xf5, 0x21, 0x00


	//----- nvinfo : EIATTR_SPARSE_MMA_MASK
	.align		4
.L_41:
        /*0058*/ 	.byte	0x03, 0x50
        /*005a*/ 	.short	0x0000


	//----- nvinfo : EIATTR_MAXREG_COUNT
	.align		4
        /*005c*/ 	.byte	0x03, 0x1b
        /*005e*/ 	.short	0x00ff


	//----- nvinfo : EIATTR_MERCURY_ISA_VERSION
	.align		4
        /*0060*/ 	.byte	0x03, 0x5f
        /*0062*/ 	.short	0x0101


	//----- nvinfo : EIATTR_VRC_CTA_INIT_COUNT
	.align		4
        /*0064*/ 	.byte	0x02, 0x4a
	.zero		1
	.zero		1


	//----- nvinfo : EIATTR_EXIT_INSTR_OFFSETS
	.align		4
        /*0068*/ 	.byte	0x04, 0x1c
        /*006a*/ 	.short	(.L_43 - .L_42)


	//   ....[0]....
.L_42:
        /*006c*/ 	.word	0x00000090


	//   ....[1]....
        /*0070*/ 	.word	0x00000110


	//----- nvinfo : EIATTR_CBANK_PARAM_SIZE
	.align		4
.L_43:
        /*0074*/ 	.byte	0x03, 0x19
        /*0076*/ 	.short	0x0018


	//----- nvinfo : EIATTR_PARAM_CBANK
	.align		4
        /*0078*/ 	.byte	0x04, 0x0a
        /*007a*/ 	.short	(.L_45 - .L_44)
	.align		4
.L_44:
        /*007c*/ 	.word	index@(.nv.constant0._Z8addRangePiiiii)
        /*0080*/ 	.short	0x0380
        /*0082*/ 	.short	0x0018


	//----- nvinfo : EIATTR_SW_WAR
	.align		4
.L_45:
        /*0084*/ 	.byte	0x04, 0x36
        /*0086*/ 	.short	(.L_47 - .L_46)
.L_46:
        /*0088*/ 	.word	0x00000008
.L_47:


//--------------------- .nv.callgraph             --------------------------
	.section	.nv.callgraph,"",@"SHT_CUDA_CALLGRAPH"
	.align	4
	.sectionentsize	8
	.align		4
        /*0000*/ 	.word	0x00000000
	.align		4
        /*0004*/ 	.word	0xffffffff
	.align		4
        /*0008*/ 	.word	0x00000000
	.align		4
        /*000c*/ 	.word	0xfffffffe
	.align		4
        /*0010*/ 	.word	0x00000000
	.align		4
        /*0014*/ 	.word	0xfffffffd
	.align		4
        /*0018*/ 	.word	0x00000000
	.align		4
        /*001c*/ 	.word	0xfffffffc


//--------------------- .text._Z8sumRangePiPxiii  --------------------------
	.section	.text._Z8sumRangePiPxiii,"ax",@progbits
	.align	128
        .global         _Z8sumRangePiPxiii
        .type           _Z8sumRangePiPxiii,@function
        .size           _Z8sumRangePiPxiii,(.L_x_4 - _Z8sumRangePiPxiii)
        .other          _Z8sumRangePiPxiii,@"STO_CUDA_ENTRY STV_DEFAULT"
_Z8sumRangePiPxiii:
.text._Z8sumRangePiPxiii:
[----:B------:R-:W-:Y:S01]  /*0000*/  LDC R1, c[0x0][0x37c] ;  /* 0x0000df00ff017b82 */ /* 0x000fe20000000800 */
[----:B------:R-:W0:Y:S01]  /*0010*/  S2R R8, SR_TID.X ;  /* 0x0000000000087919 */ /* 0x000e220000002100 */
[----:B------:R-:W1:Y:S01]  /*0020*/  LDCU UR4, c[0x0][0x360] ;  /* 0x00006c00ff0477ac */ /* 0x000e620008000800 */
[----:B------:R-:W0:Y:S01]  /*0030*/  S2R R11, SR_CTAID.X ;  /* 0x00000000000b7919 */ /* 0x000e220000002500 */
[----:B------:R-:W2:Y:S01]  /*0040*/  LDCU UR5, c[0x0][0x390] ;  /* 0x00007200ff0577ac */ /* 0x000ea20008000800 */
[----:B-1----:R-:W-:Y:S02]  /*0050*/  IMAD.U32 R0, RZ, RZ, UR4 ;  /* 0x00000004ff007e24 */ /* 0x002fe4000f8e00ff */
[----:B0-----:R-:W-:-:S05]  /*0060*/  IMAD R7, R11, UR4, R8 ;  /* 0x000000040b077c24 */ /* 0x001fca000f8e0208 */
[----:B--2---:R-:W-:-:S13]  /*0070*/  ISETP.GE.U32.AND P0, PT, R7, UR5, PT ;  /* 0x0000000507007c0c */ /* 0x004fda000bf06070 */
[----:B------:R-:W-:Y:S05]  /*0080*/  @P0 EXIT ;  /* 0x000000000000094d */ /* 0x000fea0003800000 */
[----:B------:R-:W0:Y:S01]  /*0090*/  LDCU UR4, c[0x0][0x398] ;  /* 0x00007300ff0477ac */ /* 0x000e220008000800 */
[----:B------:R-:W1:Y:S01]  /*00a0*/  LDCU UR5, c[0x0][0x394] ;  /* 0x00007280ff0577ac */ /* 0x000e620008000800 */
[----:B------:R-:W2:Y:S01]  /*00b0*/  LDCU.64 UR6, c[0x0][0x358] ;  /* 0x00006b00ff0677ac */ /* 0x000ea20008000a00 */
[----:B0-----:R-:W-:-:S04]  /*00c0*/  ISETP.GT.U32.AND P0, PT, R7, UR4, PT ;  /* 0x0000000407007c0c */ /* 0x001fc8000bf04070 */
[----:B-1----:R-:W-:-:S13]  /*00d0*/  ISETP.LT.U32.OR P0, PT, R7, UR5, P0 ;  /* 0x0000000507007c0c */ /* 0x002fda0008701470 */
[----:B------:R-:W0:Y:S02]  /*00e0*/  @!P0 LDC.64 R2, c[0x0][0x380] ;  /* 0x0000e000ff028b82 */ /* 0x000e240000000a00 */
[----:B0-----:R-:W-:-:S05]  /*00f0*/  @!P0 IMAD.WIDE.U32 R2, R7, 0x4, R2 ;  /* 0x0000000407028825 */ /* 0x001fca00078e0002 */
[----:B--2---:R-:W2:Y:S01]  /*0100*/  @!P0 LDG.E R4, desc[UR6][R2.64] ;  /* 0x0000000602048981 */ /* 0x004ea2000c1e1900 */
[----:B------:R-:W0:Y:S01]  /*0110*/  S2UR UR5, SR_CgaCtaId ;  /* 0x00000000000579c3 */ /* 0x000e220000008800 */
[----:B------:R-:W-:Y:S01]  /*0120*/  UMOV UR4, 0x400 ;  /* 0x0000040000047882 */ /* 0x000fe20000000000 */
[----:B------:R-:W-:Y:S02]  /*0130*/  ISETP.GE.U32.AND P2, PT, R0, 0x2, PT ;  /* 0x000000020000780c */ /* 0x000fe40003f46070 */
[----:B------:R-:W-:Y:S01]  /*0140*/  ISETP.NE.AND P1, PT, R8, RZ, PT ;  /* 0x000000ff0800720c */ /* 0x000fe20003f25270 */
[----:B0-----:R-:W-:-:S06]  /*0150*/  ULEA UR4, UR5, UR4, 0x18 ;  /* 0x0000000405047291 */ /* 0x001fcc000f8ec0ff */
[----:B------:R-:W-:Y:S02]  /*0160*/  LEA R9, R8, UR4, 0x3 ;  /* 0x0000000408097c11 */ /* 0x000fe4000f8e18ff */
[----:B--2---:R-:W-:-:S05]  /*0170*/  @!P0 SHF.R.S32.HI R5, RZ, 0x1f, R4 ;  /* 0x0000001fff058819 */ /* 0x004fca0000011404 */
[----:B------:R0:W-:Y:S04]  /*0180*/  @!P0 STS.64 [R9], R4 ;  /* 0x0000000409008388 */ /* 0x0001e80000000a00 */
[----:B------:R0:W-:Y:S01]  /*0190*/  @P0 STS.64 [R9], RZ ;  /* 0x000000ff09000388 */ /* 0x0001e20000000a00 */
[----:B------:R-:W-:Y:S06]  /*01a0*/  BAR.SYNC.DEFER_BLOCKING 0x0 ;  /* 0x0000000000007b1d */ /* 0x000fec0000010000 */
[----:B------:R-:W-:Y:S05]  /*01b0*/  @!P2 BRA `(.L_x_0) ;  /* 0x000000000040a947 */ /* 0x000fea0003800000 */
[----:B------:R-:W1:Y:S01]  /*01c0*/  LDCU UR4, c[0x0][0x390] ;  /* 0x00007200ff0477ac */ /* 0x000e620008000800 */
[----:B------:R-:W-:Y:S01]  /*01d0*/  NOP ;  /* 0x0000000000007918 */ /* 0x000fe20000000000 */
.L_x_1:
[----:B------:R-:W-:-:S05]  /*01e0*/  SHF.R.U32.HI R10, RZ, 0x1, R0 ;  /* 0x00000001ff0a7819 */ /* 0x000fca0000011600 */
[----:B------:R-:W-:-:S05]  /*01f0*/  IMAD.IADD R2, R7, 0x1, R10 ;  /* 0x0000000107027824 */ /* 0x000fca00078e020a */
[----:B-1----:R-:W-:-:S04]  /*0200*/  ISETP.GE.U32.AND P0, PT, R2, UR4, PT ;  /* 0x0000000402007c0c */ /* 0x002fc8000bf06070 */
[----:B------:R-:W-:-:S13]  /*0210*/  ISETP.GE.U32.OR P0, PT, R8, R10, P0 ;  /* 0x0000000a0800720c */ /* 0x000fda0000706470 */
[----:B------:R-:W-:Y:S01]  /*0220*/  @!P0 IMAD R6, R10, 0x8, R9 ;  /* 0x000000080a068824 */ /* 0x000fe200078e0209 */
[----:B0-----:R-:W-:Y:S04]  /*0230*/  @!P0 LDS.64 R4, [R9] ;  /* 0x0000000009048984 */ /* 0x001fe80000000a00 */
[----:B------:R-:W0:Y:S02]  /*0240*/  @!P0 LDS.64 R2, [R6] ;  /* 0x0000000006028984 */ /* 0x000e240000000a00 */
[----:B0-----:R-:W-:-:S05]  /*0250*/  @!P0 IADD3 R2, P2, PT, R2, R4, RZ ;  /* 0x0000000402028210 */ /* 0x001fca0007f5e0ff */
[----:B------:R-:W-:-:S05]  /*0260*/  @!P0 IMAD.X R3, R3, 0x1, R5, P2 ;  /* 0x0000000103038824 */ /* 0x000fca00010e0605 */
[----:B------:R2:W-:Y:S01]  /*0270*/  @!P0 STS.64 [R9], R2 ;  /* 0x0000000209008388 */ /* 0x0005e20000000a00 */
[----:B------:R-:W-:Y:S01]  /*0280*/  BAR.SYNC.DEFER_BLOCKING 0x0 ;  /* 0x0000000000007b1d */ /* 0x000fe20000010000 */
[----:B------:R-:W-:Y:S01]  /*0290*/  ISETP.GT.U32.AND P0, PT, R0, 0x3, PT ;  /* 0x000000030000780c */ /* 0x000fe20003f04070 */
[----:B------:R-:W-:-:S12]  /*02a0*/  IMAD.MOV.U32 R0, RZ, RZ, R10 ;  /* 0x000000ffff007224 */ /* 0x000fd800078e000a */
[----:B--2---:R-:W-:Y:S05]  /*02b0*/  @P0 BRA `(.L_x_1) ;  /* 0xfffffffc00c80947 */ /* 0x004fea000383ffff */
.L_x_0:
[----:B------:R-:W-:Y:S05]  /*02c0*/  @P1 EXIT ;  /* 0x000000000000194d */ /* 0x000fea0003800000 */
[----:B------:R-:W1:Y:S01]  /*02d0*/  S2UR UR5, SR_CgaCtaId ;  /* 0x00000000000579c3 */ /* 0x000e620000008800 */
[----:B------:R-:W-:-:S07]  /*02e0*/  UMOV UR4, 0x400 ;  /* 0x0000040000047882 */ /* 0x000fce0000000000 */
[----:B0-----:R-:W0:Y:S01]  /*02f0*/  LDC.64 R4, c[0x0][0x388] ;  /* 0x0000e200ff047b82 */ /* 0x001e220000000a00 */
[----:B-1----:R-:W-:Y:S01]  /*0300*/  ULEA UR4, UR5, UR4, 0x18 ;  /* 0x0000000405047291 */ /* 0x002fe2000f8ec0ff */
[----:B0-----:R-:W-:-:S08]  /*0310*/  IMAD.WIDE.U32 R4, R11, 0x8, R4 ;  /* 0x000000080b047825 */ /* 0x001fd000078e0004 */
[----:B------:R-:W0:Y:S04]  /*0320*/  LDS.64 R2, [UR4] ;  /* 0x00000004ff027984 */ /* 0x000e280008000a00 */
[----:B0-----:R-:W-:Y:S01]  /*0330*/  STG.E.64 desc[UR6][R4.64], R2 ;  /* 0x0000000204007986 */ /* 0x001fe2000c101b06 */
[----:B------:R-:W-:Y:S05]  /*0340*/  EXIT ;  /* 0x000000000000794d */ /* 0x000fea0003800000 */
.L_x_2:
[----:B------:R-:W-:-:S00]  /*0350*/  BRA `(.L_x_2) ;  /* 0xfffffffc00fc7947 */ /* 0x000fc0000383ffff */
[----:B------:R-:W-:-:S00]  /*0360*/  NOP ;  /* 0x0000000000007918 */ /* 0x000fc00000000000 */
        /* <DEDUP_REMOVED lines=9> */
.L_x_4:


//--------------------- .text._Z8addRangePiiiii   --------------------------
	.section	.text._Z8addRangePiiiii,"ax",@progbits
	.align	128
        .global         _Z8addRangePiiiii
        .type           _Z8addRangePiiiii,@function
        .size           _Z8addRangePiiiii,(.L_x_5 - _Z8addRangePiiiii)
        .other          _Z8addRangePiiiii,@"STO_CUDA_ENTRY STV_DEFAULT"
_Z8addRangePiiiii:
.text._Z8addRangePiiiii:
[----:B------:R-:W-:Y:S01]  /*0000*/  LDC R1, c[0x0][0x37c] ;  /* 0x0000df00ff017b82 */ /* 0x000fe20000000800 */
[----:B------:R-:W0:Y:S07]  /*0010*/  S2R R0, SR_TID.X ;  /* 0x0000000000007919 */ /* 0x000e2e0000002100 */
[----:B------:R-:W0:Y:S01]  /*0020*/  S2UR UR4, SR_CTAID.X ;  /* 0x00000000000479c3 */ /* 0x000e220000002500 */
[----:B------:R-:W1:Y:S01]  /*0030*/  LDCU UR5, c[0x0][0x390] ;  /* 0x00007200ff0577ac */ /* 0x000e620008000800 */
[----:B------:R-:W2:Y:S06]  /*0040*/  LDCU UR6, c[0x0][0x38c] ;  /* 0x00007180ff0677ac */ /* 0x000eac0008000800 */
[----:B------:R-:W0:Y:S02]  /*0050*/  LDC R5, c[0x0][0x360] ;  /* 0x0000d800ff057b82 */ /* 0x000e240000000800 */
[----:B0-----:R-:W-:-:S05]  /*0060*/  IMAD R5, R5, UR4, R0 ;  /* 0x0000000405057c24 */ /* 0x001fca000f8e0200 */
[----:B-1----:R-:W-:-:S04]  /*0070*/  ISETP.GT.U32.AND P0, PT, R5, UR5, PT ;  /* 0x0000000505007c0c */ /* 0x002fc8000bf04070 */
[----:B--2---:R-:W-:-:S13]  /*0080*/  ISETP.LT.U32.OR P0, PT, R5, UR6, P0 ;  /* 0x0000000605007c0c */ /* 0x004fda0008701470 */
[----:B------:R-:W-:Y:S05]  /*0090*/  @P0 EXIT ;  /* 0x000000000000094d */ /* 0x000fea0003800000 */
[----:B------:R-:W0:Y:S01]  /*00a0*/  LDC.64 R2, c[0x0][0x380] ;  /* 0x0000e000ff027b82 */ /* 0x000e220000000a00 */
[----:B------:R-:W1:Y:S01]  /*00b0*/  LDCU.64 UR4, c[0x0][0x358] ;  /* 0x00006b00ff0477ac */ /* 0x000e620008000a00 */
[----:B------:R-:W2:Y:S01]  /*00c0*/  LDCU UR6, c[0x0][0x394] ;  /* 0x00007280ff0677ac */ /* 0x000ea20008000800 */
[----:B0-----:R-:W-:-:S05]  /*00d0*/  IMAD.WIDE.U32 R2, R5, 0x4, R2 ;  /* 0x0000000405027825 */ /* 0x001fca00078e0002 */
[----:B-1----:R-:W2:Y:S02]  /*00e0*/  LDG.E R0, desc[UR4][R2.64] ;  /* 0x0000000402007981 */ /* 0x002ea4000c1e1900 */
[----:B--2---:R-:W-:-:S05]  /*00f0*/  IADD3 R5, PT, PT, R0, UR6, RZ ;  /* 0x0000000600057c10 */ /* 0x004fca000fffe0ff */
[----:B------:R-:W-:Y:S01]  /*0100*/  STG.E desc[UR4][R2.64], R5 ;  /* 0x0000000502007986 */ /* 0x000fe2000c101904 */
[----:B------:R-:W-:Y:S05]  /*0110*/  EXIT ;  /* 0x000000000000794d */ /* 0x000fea0003800000 */
.L_x_3:
        /* <DEDUP_REMOVED lines=14> */
.L_x_5:


//--------------------- .nv.shared._Z8sumRangePiPxiii --------------------------
	.section	.nv.shared._Z8sumRangePiPxiii,"aw",@nobits
	.sectionflags	@""
	.align	8
.nv.shared._Z8sumRangePiPxiii:
	.zero		5120


//--------------------- .nv.shared.reserved.0     --------------------------
	.section	.nv.shared.reserved.0,"aw",@nobits
	.weak		__nv_reservedSMEM_offset_0_alias
	.size		__nv_reservedSMEM_offset_0_alias, 0, 64
	.other		__nv_reservedSMEM_offset_0_alias,@"STO_CUDA_RESERVED_SHARED STV_DEFAULT"
__nv_reservedSMEM_offset_0_alias:
	.zero		0
	.zero		64


//--------------------- .nv.constant0._Z8sumRangePiPxiii --------------------------
	.section	.nv.constant0._Z8sumRangePiPxiii,"a",@progbits
	.sectionflags	@""
	.align	4
.nv.constant0._Z8sumRangePiPxiii:
	.zero		924


//--------------------- .nv.constant0._Z8addRangePiiiii --------------------------
	.section	.nv.constant0._Z8addRangePiiiii,"a",@progbits
	.sectionflags	@""
	.align	4
.nv.constant0._Z8addRangePiiiii:
	.zero		920


//--------------------- SYMBOLS --------------------------

	.type		.nv.reservedSmem.offset0,@object
	.size		.nv.reservedSmem.offset0,0x4
	.type		.nv.reservedSmem.cap,@object
	.size		.nv.reservedSmem.cap,0x4
